//
// Generated by NVIDIA NVVM Compiler
//
// Compiler Build ID: CL-36424714
// Cuda compilation tools, release 13.0, V13.0.88
// Based on NVVM 20.0.0
//

.version 9.0
.target sm_100
.address_size 64

	// .globl	_Z6vecAddP8vector3dIfES1_S1_i

.visible .entry _Z6vecAddP8vector3dIfES1_S1_i(
	.param .u64 .ptr .align 1 _Z6vecAddP8vector3dIfES1_S1_i_param_0,
	.param .u64 .ptr .align 1 _Z6vecAddP8vector3dIfES1_S1_i_param_1,
	.param .u64 .ptr .align 1 _Z6vecAddP8vector3dIfES1_S1_i_param_2,
	.param .u32 _Z6vecAddP8vector3dIfES1_S1_i_param_3
)
{
	.reg .pred 	%p<2>;
	.reg .b32 	%r<6>;
	.reg .b32 	%f<10>;
	.reg .b64 	%rd<11>;

	ld.param.u64 	%rd1, [_Z6vecAddP8vector3dIfES1_S1_i_param_0];
	ld.param.u64 	%rd2, [_Z6vecAddP8vector3dIfES1_S1_i_param_1];
	ld.param.u64 	%rd3, [_Z6vecAddP8vector3dIfES1_S1_i_param_2];
	ld.param.u32 	%r2, [_Z6vecAddP8vector3dIfES1_S1_i_param_3];
	mov.u32 	%r3, %ctaid.x;
	mov.u32 	%r4, %ntid.x;
	mov.u32 	%r5, %tid.x;
	mad.lo.s32 	%r1, %r3, %r4, %r5;
	setp.ge.s32 	%p1, %r1, %r2;
	@%p1 bra 	$L__BB0_2;
	cvta.to.global.u64 	%rd4, %rd1;
	cvta.to.global.u64 	%rd5, %rd2;
	cvta.to.global.u64 	%rd6, %rd3;
	mul.wide.s32 	%rd7, %r1, 12;
	add.s64 	%rd8, %rd4, %rd7;
	ld.global.f32 	%f1, [%rd8];
	add.s64 	%rd9, %rd5, %rd7;
	ld.global.f32 	%f2, [%rd9];
	add.f32 	%f3, %f1, %f2;
	add.s64 	%rd10, %rd6, %rd7;
	st.global.f32 	[%rd10], %f3;
	ld.global.f32 	%f4, [%rd8+4];
	ld.global.f32 	%f5, [%rd9+4];
	add.f32 	%f6, %f4, %f5;
	st.global.f32 	[%rd10+4], %f6;
	ld.global.f32 	%f7, [%rd8+8];
	ld.global.f32 	%f8, [%rd9+8];
	add.f32 	%f9, %f7, %f8;
	st.global.f32 	[%rd10+8], %f9;
$L__BB0_2:
	ret;

}


// ===== COMPILED SASS (sm_100) =====

	.target	sm_100

	.elftype	@"ET_EXEC"


//--------------------- .note.nv.tkinfo           --------------------------
	.section	.note.nv.tkinfo,"",@"SHT_NOTE"
	.sectionflags	@"SHF_NOTE_NV_TKINFO"
	.tkinfo
        /*0018*/ 	.word	0x00000002
        /*0030*/ 	.string	""
        /*0030*/ 	.string	"ptxas"
        /*0030*/ 	.string	"Cuda compilation tools, release 13.0, V13.0.88"
        /*0030*/ 	.string	"Build cuda_13.0.r13.0/compiler.36424714_0"
        /*0030*/ 	.string	"-arch sm_100 -m 64 "



//--------------------- .note.nv.cuinfo           --------------------------
	.section	.note.nv.cuinfo,"",@"SHT_NOTE"
	.sectionflags	@"SHF_NOTE_NV_CUINFO"
        /*0018*/ 	.short	0x0002
        /*001a*/ 	.short	0x0064
        /*001c*/ 	.short	0x0082
	.zero		2


//--------------------- .nv.info                  --------------------------
	.section	.nv.info,"",@"SHT_CUDA_INFO"
	.align	4


	//----- nvinfo : EIATTR_REGCOUNT
	.align		4
        /*0000*/ 	.byte	0x04, 0x2f
        /*0002*/ 	.short	(.L_1 - .L_0)
	.align		4
.L_0:
        /*0004*/ 	.word	index@(_Z6vecAddP8vector3dIfES1_S1_i)
        /*0008*/ 	.word	0x00000010


	//----- nvinfo : EIATTR_FRAME_SIZE
	.align		4
.L_1:
        /*000c*/ 	.byte	0x04, 0x11
        /*000e*/ 	.short	(.L_3 - .L_2)
	.align		4
.L_2:
        /*0010*/ 	.word	index@(_Z6vecAddP8vector3dIfES1_S1_i)
        /*0014*/ 	.word	0x00000000


	//----- nvinfo : EIATTR_MIN_STACK_SIZE
	.align		4
.L_3:
        /*0018*/ 	.byte	0x04, 0x12
        /*001a*/ 	.short	(.L_5 - .L_4)
	.align		4
.L_4:
        /*001c*/ 	.word	index@(_Z6vecAddP8vector3dIfES1_S1_i)
        /*0020*/ 	.word	0x00000000
.L_5:


//--------------------- .nv.compat                --------------------------
	.section	.nv.compat,"",@"SHT_CUDA_COMPAT_INFO"
	.align	4
        /*0000*/ 	.byte	0x02, 0x09, 0x00, 0x00, 0x02, 0x02, 0x01, 0x00, 0x02, 0x05, 0x05, 0x00, 0x03, 0x07, 0x01, 0x01
        /*0010*/ 	.byte	0x02, 0x03, 0x00, 0x00, 0x02, 0x06, 0x01, 0x00, 0x04, 0x0b, 0x08, 0x00, 0x09, 0x00, 0x00, 0x00
        /*0020*/ 	.byte	0x00, 0x00, 0x00, 0x00


//--------------------- .nv.info._Z6vecAddP8vector3dIfES1_S1_i --------------------------
	.section	.nv.info._Z6vecAddP8vector3dIfES1_S1_i,"",@"SHT_CUDA_INFO"
	.sectionflags	@""
	.align	4


	//----- nvinfo : EIATTR_CUDA_API_VERSION
	.align		4
        /*0000*/ 	.byte	0x04, 0x37
        /*0002*/ 	.short	(.L_7 - .L_6)
.L_6:
        /*0004*/ 	.word	0x00000082


	//----- nvinfo : EIATTR_KPARAM_INFO
	.align		4
.L_7:
        /*0008*/ 	.byte	0x04, 0x17
        /*000a*/ 	.short	(.L_9 - .L_8)
.L_8:
        /*000c*/ 	.word	0x00000000
        /*0010*/ 	.short	0x0003
        /*0012*/ 	.short	0x0018
        /*0014*/ 	.byte	0x00, 0xf0, 0x11, 0x00


	//----- nvinfo : EIATTR_KPARAM_INFO
	.align		4
.L_9:
        /*0018*/ 	.byte	0x04, 0x17
        /*001a*/ 	.short	(.L_11 - .L_10)
.L_10:
        /*001c*/ 	.word	0x00000000
        /*0020*/ 	.short	0x0002
        /*0022*/ 	.short	0x0010
        /*0024*/ 	.byte	0x00, 0xf5, 0x21, 0x00


	//----- nvinfo : EIATTR_KPARAM_INFO
	.align		4
.L_11:
        /*0028*/ 	.byte	0x04, 0x17
        /*002a*/ 	.short	(.L_13 - .L_12)
.L_12:
        /*002c*/ 	.word	0x00000000
        /*0030*/ 	.short	0x0001
        /*0032*/ 	.short	0x0008
        /*0034*/ 	.byte	0x00, 0xf5, 0x21, 0x00


	//----- nvinfo : EIATTR_KPARAM_INFO
	.align		4
.L_13:
        /*0038*/ 	.byte	0x04, 0x17
        /*003a*/ 	.short	(.L_15 - .L_14)
.L_14:
        /*003c*/ 	.word	0x00000000
        /*0040*/ 	.short	0x0000
        /*0042*/ 	.short	0x0000
        /*0044*/ 	.byte	0x00, 0xf5, 0x21, 0x00


	//----- nvinfo : EIATTR_SPARSE_MMA_MASK
	.align		4
.L_15:
        /*0048*/ 	.byte	0x03, 0x50
        /*004a*/ 	.short	0x0000


	//----- nvinfo : EIATTR_MAXREG_COUNT
	.align		4
        /*004c*/ 	.byte	0x03, 0x1b
        /*004e*/ 	.short	0x00ff


	//----- nvinfo : EIATTR_MERCURY_ISA_VERSION
	.align		4
        /*0050*/ 	.byte	0x03, 0x5f
        /*0052*/ 	.short	0x0101


	//----- nvinfo : EIATTR_VRC_CTA_INIT_COUNT
	.align		4
        /*0054*/ 	.byte	0x02, 0x4a
	.zero		1
	.zero		1


	//----- nvinfo : EIATTR_EXIT_INSTR_OFFSETS
	.align		4
        /*0058*/ 	.byte	0x04, 0x1c
        /*005a*/ 	.short	(.L_17 - .L_16)


	//   ....[0]....
.L_16:
        /*005c*/ 	.word	0x00000070


	//   ....[1]....
        /*0060*/ 	.word	0x000001b0


	//----- nvinfo : EIATTR_CBANK_PARAM_SIZE
	.align		4
.L_17:
        /*0064*/ 	.byte	0x03, 0x19
        /*0066*/ 	.short	0x001c


	//----- nvinfo : EIATTR_PARAM_CBANK
	.align		4
        /*0068*/ 	.byte	0x04, 0x0a
        /*006a*/ 	.short	(.L_19 - .L_18)
	.align		4
.L_18:
        /*006c*/ 	.word	index@(.nv.constant0._Z6vecAddP8vector3dIfES1_S1_i)
        /*0070*/ 	.short	0x0380
        /*0072*/ 	.short	0x001c


	//----- nvinfo : EIATTR_SW_WAR
	.align		4
.L_19:
        /*0074*/ 	.byte	0x04, 0x36
        /*0076*/ 	.short	(.L_21 - .L_20)
.L_20:
        /*0078*/ 	.word	0x00000008
.L_21:


//--------------------- .nv.callgraph             --------------------------
	.section	.nv.callgraph,"",@"SHT_CUDA_CALLGRAPH"
	.align	4
	.sectionentsize	8
	.align		4
        /*0000*/ 	.word	0x00000000
	.align		4
        /*0004*/ 	.word	0xffffffff
	.align		4
        /*0008*/ 	.word	0x00000000
	.align		4
        /*000c*/ 	.word	0xfffffffe
	.align		4
        /*0010*/ 	.word	0x00000000
	.align		4
        /*0014*/ 	.word	0xfffffffd
	.align		4
        /*0018*/ 	.word	0x00000000
	.align		4
        /*001c*/ 	.word	0xfffffffc


//--------------------- .text._Z6vecAddP8vector3dIfES1_S1_i --------------------------
	.section	.text._Z6vecAddP8vector3dIfES1_S1_i,"ax",@progbits
	.align	128
        .global         _Z6vecAddP8vector3dIfES1_S1_i
        .type           _Z6vecAddP8vector3dIfES1_S1_i,@function
        .size           _Z6vecAddP8vector3dIfES1_S1_i,(.L_x_1 - _Z6vecAddP8vector3dIfES1_S1_i)
        .other          _Z6vecAddP8vector3dIfES1_S1_i,@"STO_CUDA_ENTRY STV_DEFAULT"
_Z6vecAddP8vector3dIfES1_S1_i:
.text._Z6vecAddP8vector3dIfES1_S1_i:
[----:B------:R-:W-:Y:S01]  /*0000*/  LDC R1, c[0x0][0x37c] ;  /* 0x0000df00ff017b82 */ /* 0x000fe20000000800 */
[----:B------:R-:W0:Y:S07]  /*0010*/  S2R R0, SR_TID.X ;  /* 0x0000000000007919 */ /* 0x000e2e0000002100 */
[----:B------:R-:W0:Y:S01]  /*0020*/  S2UR UR4, SR_CTAID.X ;  /* 0x00000000000479c3 */ /* 0x000e220000002500 */
[----:B------:R-:W1:Y:S07]  /*0030*/  LDCU UR5, c[0x0][0x398] ;  /* 0x00007300ff0577ac */ /* 0x000e6e0008000800 */
[----:B------:R-:W0:Y:S02]  /*0040*/  LDC R9, c[0x0][0x360] ;  /* 0x0000d800ff097b82 */ /* 0x000e240000000800 */
[----:B0-----:R-:W-:-:S05]  /*0050*/  IMAD R9, R9, UR4, R0 ;  /* 0x0000000409097c24 */ /* 0x001fca000f8e0200 */
[----:B-1----:R-:W-:-:S13]  /*0060*/  ISETP.GE.AND P0, PT, R9, UR5, PT ;  /* 0x0000000509007c0c */ /* 0x002fda000bf06270 */
[----:B------:R-:W-:Y:S05]  /*0070*/  @P0 EXIT ;  /* 0x000000000000094d */ /* 0x000fea0003800000 */
[----:B------:R-:W0:Y:S01]  /*0080*/  LDC.64 R2, c[0x0][0x380] ;  /* 0x0000e000ff027b82 */ /* 0x000e220000000a00 */
[----:B------:R-:W1:Y:S07]  /*0090*/  LDCU.64 UR4, c[0x0][0x358] ;  /* 0x00006b00ff0477ac */ /* 0x000e6e0008000a00 */
[----:B------:R-:W2:Y:S08]  /*00a0*/  LDC.64 R4, c[0x0][0x388] ;  /* 0x0000e200ff047b82 */ /* 0x000eb00000000a00 */
[----:B------:R-:W3:Y:S01]  /*00b0*/  LDC.64 R6, c[0x0][0x390] ;  /* 0x0000e400ff067b82 */ /* 0x000ee20000000a00 */
[----:B0-----:R-:W-:-:S05]  /*00c0*/  IMAD.WIDE R2, R9, 0xc, R2 ;  /* 0x0000000c09027825 */ /* 0x001fca00078e0202 */
[----:B-1----:R-:W4:Y:S01]  /*00d0*/  LDG.E R0, desc[UR4][R2.64] ;  /* 0x0000000402007981 */ /* 0x002f22000c1e1900 */
[----:B--2---:R-:W-:-:S05]  /*00e0*/  IMAD.WIDE R4, R9, 0xc, R4 ;  /* 0x0000000c09047825 */ /* 0x004fca00078e0204 */
[----:B------:R-:W4:Y:S01]  /*00f0*/  LDG.E R11, desc[UR4][R4.64] ;  /* 0x00000004040b7981 */ /* 0x000f22000c1e1900 */
[----:B---3--:R-:W-:-:S04]  /*0100*/  IMAD.WIDE R6, R9, 0xc, R6 ;  /* 0x0000000c09067825 */ /* 0x008fc800078e0206 */
[----:B----4-:R-:W-:-:S05]  /*0110*/  FADD R11, R0, R11 ;  /* 0x0000000b000b7221 */ /* 0x010fca0000000000 */
[----:B------:R-:W-:Y:S04]  /*0120*/  STG.E desc[UR4][R6.64], R11 ;  /* 0x0000000b06007986 */ /* 0x000fe8000c101904 */
[----:B------:R-:W2:Y:S04]  /*0130*/  LDG.E R0, desc[UR4][R2.64+0x4] ;  /* 0x0000040402007981 */ /* 0x000ea8000c1e1900 */
[----:B------:R-:W2:Y:S02]  /*0140*/  LDG.E R9, desc[UR4][R4.64+0x4] ;  /* 0x0000040404097981 */ /* 0x000ea4000c1e1900 */
[----:B--2---:R-:W-:-:S05]  /*0150*/  FADD R9, R0, R9 ;  /* 0x0000000900097221 */ /* 0x004fca0000000000 */
[----:B------:R-:W-:Y:S04]  /*0160*/  STG.E desc[UR4][R6.64+0x4], R9 ;  /* 0x0000040906007986 */ /* 0x000fe8000c101904 */
[----:B------:R-:W2:Y:S04]  /*0170*/  LDG.E R0, desc[UR4][R2.64+0x8] ;  /* 0x0000080402007981 */ /* 0x000ea8000c1e1900 */
[----:B------:R-:W2:Y:S02]  /*0180*/  LDG.E R13, desc[UR4][R4.64+0x8] ;  /* 0x00000804040d7981 */ /* 0x000ea4000c1e1900 */
[----:B--2---:R-:W-:-:S05]  /*0190*/  FADD R13, R0, R13 ;  /* 0x0000000d000d7221 */ /* 0x004fca0000000000 */
[----:B------:R-:W-:Y:S01]  /*01a0*/  STG.E desc[UR4][R6.64+0x8], R13 ;  /* 0x0000080d06007986 */ /* 0x000fe2000c101904 */
[----:B------:R-:W-:Y:S05]  /*01b0*/  EXIT ;  /* 0x000000000000794d */ /* 0x000fea0003800000 */
.L_x_0:
[----:B------:R-:W-:-:S00]  /*01c0*/  BRA `(.L_x_0) ;  /* 0xfffffffc00fc7947 */ /* 0x000fc0000383ffff */
[----:B------:R-:W-:-:S00]  /*01d0*/  NOP ;  /* 0x0000000000007918 */ /* 0x000fc00000000000 */
        /* <DEDUP_REMOVED lines=10> */
.L_x_1:


//--------------------- .nv.shared.reserved.0     --------------------------
	.section	.nv.shared.reserved.0,"aw",@nobits
	.weak		__nv_reservedSMEM_offset_0_alias
	.size		__nv_reservedSMEM_offset_0_alias, 0, 64
	.other		__nv_reservedSMEM_offset_0_alias,@"STO_CUDA_RESERVED_SHARED STV_DEFAULT"
__nv_reservedSMEM_offset_0_alias:
	.zero		0
	.zero		64


//--------------------- .nv.constant0._Z6vecAddP8vector3dIfES1_S1_i --------------------------
	.section	.nv.constant0._Z6vecAddP8vector3dIfES1_S1_i,"a",@progbits
	.sectionflags	@""
	.align	4
.nv.constant0._Z6vecAddP8vector3dIfES1_S1_i:
	.zero		924


//--------------------- SYMBOLS --------------------------

	.type		.nv.reservedSmem.offset0,@object
	.size		.nv.reservedSmem.offset0,0x4
